	.headerflags	@"EF_CUDA_TEXMODE_UNIFIED EF_CUDA_64BIT_ADDRESS EF_CUDA_ACCELERATORS EF_CUDA_SM90 EF_CUDA_VIRTUAL_SM(EF_CUDA_SM90)"
	.elftype	@"ET_EXEC"


//--------------------- .nv.info                  --------------------------
	.section	.nv.info,"",@"SHT_CUDA_INFO"
	.align	4


	//----- nvinfo : EIATTR_REGCOUNT
	.align		4
        /*0000*/ 	.byte	0x04, 0x2f
        /*0002*/ 	.short	(.L_3 - .L_2)
	.align		4
.L_2:
        /*0004*/ 	.word	index@(triton_poi_fused__native_batch_norm_legit_no_training_add_convolution_relu_15)
        /*0008*/ 	.word	0x00000018


	//----- nvinfo : EIATTR_MIN_STACK_SIZE
	.align		4
.L_3:
        /*000c*/ 	.byte	0x04, 0x12
        /*000e*/ 	.short	(.L_5 - .L_4)
	.align		4
.L_4:
        /*0010*/ 	.word	index@(triton_poi_fused__native_batch_norm_legit_no_training_add_convolution_relu_15)
        /*0014*/ 	.word	0x00000000


	//----- nvinfo : EIATTR_FRAME_SIZE
	.align		4
.L_5:
        /*0018*/ 	.byte	0x04, 0x11
        /*001a*/ 	.short	(.L_7 - .L_6)
	.align		4
.L_6:
        /*001c*/ 	.word	index@(triton_poi_fused__native_batch_norm_legit_no_training_add_convolution_relu_15)
        /*0020*/ 	.word	0x00000000


	//----- nvinfo : EIATTR_MIN_STACK_SIZE
	.align		4
.L_7:
        /*0024*/ 	.byte	0x04, 0x12
        /*0026*/ 	.short	(.L_9 - .L_8)
	.align		4
.L_8:
        /*0028*/ 	.word	index@(triton_poi_fused__native_batch_norm_legit_no_training_add_convolution_relu_15)
        /*002c*/ 	.word	0x00000000
.L_9:


//--------------------- .nv.info.triton_poi_fused__native_batch_norm_legit_no_training_add_convolution_relu_15 --------------------------
	.section	.nv.info.triton_poi_fused__native_batch_norm_legit_no_training_add_convolution_relu_15,"",@"SHT_CUDA_INFO"
	.sectionflags	@""
	.align	4


	//----- nvinfo : EIATTR_CUDA_API_VERSION
	.align		4
        /*0000*/ 	.byte	0x04, 0x37
        /*0002*/ 	.short	(.L_11 - .L_10)
.L_10:
        /*0004*/ 	.word	0x0000007c


	//----- nvinfo : EIATTR_KPARAM_INFO
	.align		4
.L_11:
        /*0008*/ 	.byte	0x04, 0x17
        /*000a*/ 	.short	(.L_13 - .L_12)
.L_12:
        /*000c*/ 	.word	0x00000000
        /*0010*/ 	.short	0x0008
        /*0012*/ 	.short	0x0040
        /*0014*/ 	.byte	0x00, 0xf0, 0x11, 0x00


	//----- nvinfo : EIATTR_KPARAM_INFO
	.align		4
.L_13:
        /*0018*/ 	.byte	0x04, 0x17
        /*001a*/ 	.short	(.L_15 - .L_14)
.L_14:
        /*001c*/ 	.word	0x00000000
        /*0020*/ 	.short	0x0007
        /*0022*/ 	.short	0x0038
        /*0024*/ 	.byte	0x00, 0xf4, 0x21, 0x00


	//----- nvinfo : EIATTR_KPARAM_INFO
	.align		4
.L_15:
        /*0028*/ 	.byte	0x04, 0x17
        /*002a*/ 	.short	(.L_17 - .L_16)
.L_16:
        /*002c*/ 	.word	0x00000000
        /*0030*/ 	.short	0x0006
        /*0032*/ 	.short	0x0030
        /*0034*/ 	.byte	0x00, 0xf4, 0x21, 0x00


	//----- nvinfo : EIATTR_KPARAM_INFO
	.align		4
.L_17:
        /*0038*/ 	.byte	0x04, 0x17
        /*003a*/ 	.short	(.L_19 - .L_18)
.L_18:
        /*003c*/ 	.word	0x00000000
        /*0040*/ 	.short	0x0005
        /*0042*/ 	.short	0x0028
        /*0044*/ 	.byte	0x00, 0xf4, 0x21, 0x00


	//----- nvinfo : EIATTR_KPARAM_INFO
	.align		4
.L_19:
        /*0048*/ 	.byte	0x04, 0x17
        /*004a*/ 	.short	(.L_21 - .L_20)
.L_20:
        /*004c*/ 	.word	0x00000000
        /*0050*/ 	.short	0x0004
        /*0052*/ 	.short	0x0020
        /*0054*/ 	.byte	0x00, 0xf4, 0x21, 0x00


	//----- nvinfo : EIATTR_KPARAM_INFO
	.align		4
.L_21:
        /*0058*/ 	.byte	0x04, 0x17
        /*005a*/ 	.short	(.L_23 - .L_22)
.L_22:
        /*005c*/ 	.word	0x00000000
        /*0060*/ 	.short	0x0003
        /*0062*/ 	.short	0x0018
        /*0064*/ 	.byte	0x00, 0xf4, 0x21, 0x00


	//----- nvinfo : EIATTR_KPARAM_INFO
	.align		4
.L_23:
        /*0068*/ 	.byte	0x04, 0x17
        /*006a*/ 	.short	(.L_25 - .L_24)
.L_24:
        /*006c*/ 	.word	0x00000000
        /*0070*/ 	.short	0x0002
        /*0072*/ 	.short	0x0010
        /*0074*/ 	.byte	0x00, 0xf4, 0x21, 0x00


	//----- nvinfo : EIATTR_KPARAM_INFO
	.align		4
.L_25:
        /*0078*/ 	.byte	0x04, 0x17
        /*007a*/ 	.short	(.L_27 - .L_26)
.L_26:
        /*007c*/ 	.word	0x00000000
        /*0080*/ 	.short	0x0001
        /*0082*/ 	.short	0x0008
        /*0084*/ 	.byte	0x00, 0xf4, 0x21, 0x00


	//----- nvinfo : EIATTR_KPARAM_INFO
	.align		4
.L_27:
        /*0088*/ 	.byte	0x04, 0x17
        /*008a*/ 	.short	(.L_29 - .L_28)
.L_28:
        /*008c*/ 	.word	0x00000000
        /*0090*/ 	.short	0x0000
        /*0092*/ 	.short	0x0000
        /*0094*/ 	.byte	0x00, 0xf4, 0x21, 0x00


	//----- nvinfo : EIATTR_SPARSE_MMA_MASK
	.align		4
.L_29:
        /*0098*/ 	.byte	0x03, 0x50
        /*009a*/ 	.short	0x0000


	//----- nvinfo : EIATTR_MAXREG_COUNT
	.align		4
        /*009c*/ 	.byte	0x03, 0x1b
        /*009e*/ 	.short	0x00ff


	//----- nvinfo : EIATTR_EXIT_INSTR_OFFSETS
	.align		4
        /*00a0*/ 	.byte	0x04, 0x1c
        /*00a2*/ 	.short	(.L_31 - .L_30)


	//   ....[0]....
.L_30:
        /*00a4*/ 	.word	0x000004b0


	//----- nvinfo : EIATTR_REQNTID
	.align		4
.L_31:
        /*00a8*/ 	.byte	0x04, 0x10
        /*00aa*/ 	.short	(.L_33 - .L_32)
.L_32:
        /*00ac*/ 	.word	0x00000080
        /*00b0*/ 	.word	0x00000001
        /*00b4*/ 	.word	0x00000001


	//----- nvinfo : EIATTR_CBANK_PARAM_SIZE
	.align		4
.L_33:
        /*00b8*/ 	.byte	0x03, 0x19
        /*00ba*/ 	.short	0x0044


	//----- nvinfo : EIATTR_PARAM_CBANK
	.align		4
        /*00bc*/ 	.byte	0x04, 0x0a
        /*00be*/ 	.short	(.L_35 - .L_34)
	.align		4
.L_34:
        /*00c0*/ 	.word	index@(.nv.constant0.triton_poi_fused__native_batch_norm_legit_no_training_add_convolution_relu_15)
        /*00c4*/ 	.short	0x0210
        /*00c6*/ 	.short	0x0044


	//----- nvinfo : EIATTR_SW_WAR
	.align		4
.L_35:
        /*00c8*/ 	.byte	0x04, 0x36
        /*00ca*/ 	.short	(.L_37 - .L_36)
.L_36:
        /*00cc*/ 	.word	0x00000008
.L_37:


//--------------------- .nv.callgraph             --------------------------
	.section	.nv.callgraph,"",@"SHT_CUDA_CALLGRAPH"
	.align	4
	.sectionentsize	8
	.align		4
        /*0000*/ 	.word	0x00000000
	.align		4
        /*0004*/ 	.word	0xffffffff
	.align		4
        /*0008*/ 	.word	0x00000000
	.align		4
        /*000c*/ 	.word	0xfffffffe
	.align		4
        /*0010*/ 	.word	0x00000000
	.align		4
        /*0014*/ 	.word	0xfffffffd
	.align		4
        /*0018*/ 	.word	0x00000000
	.align		4
        /*001c*/ 	.word	0xfffffffc


//--------------------- .nv.constant4             --------------------------
	.section	.nv.constant4,"a",@progbits
	.align	8
	.align		8
.nv.constant4:
        /*0000*/ 	.dword	_$_str
	.align		8
        /*0008*/ 	.dword	_$_str_$_2


//--------------------- .text.triton_poi_fused__native_batch_norm_legit_no_training_add_convolution_relu_15 --------------------------
	.section	.text.triton_poi_fused__native_batch_norm_legit_no_training_add_convolution_relu_15,"ax",@progbits
	.align	128
        .global         triton_poi_fused__native_batch_norm_legit_no_training_add_convolution_relu_15
        .type           triton_poi_fused__native_batch_norm_legit_no_training_add_convolution_relu_15,@function
        .size           triton_poi_fused__native_batch_norm_legit_no_training_add_convolution_relu_15,(.L_x_1 - triton_poi_fused__native_batch_norm_legit_no_training_add_convolution_relu_15)
        .other          triton_poi_fused__native_batch_norm_legit_no_training_add_convolution_relu_15,@"STO_CUDA_ENTRY STV_DEFAULT"
triton_poi_fused__native_batch_norm_legit_no_training_add_convolution_relu_15:
.text.triton_poi_fused__native_batch_norm_legit_no_training_add_convolution_relu_15:
[----:B------:R-:W-:Y:S01]  /*0000*/  LDC R1, c[0x0][0x28] ;  /* 0x00000a00ff017b82 */ /* 0x000fe20000000800 */
[----:B------:R-:W1:Y:S07]  /*0010*/  S2R R0, SR_TID.X ;  /* 0x0000000000007919 */ /* 0x000e6e0000002100 */
[----:B------:R-:W2:Y:S01]  /*0020*/  LDC.64 R4, c[0x0][0x230] ;  /* 0x00008c00ff047b82 */ /* 0x000ea20000000a00 */
[----:B------:R-:W-:Y:S01]  /*0030*/  ULDC.64 UR4, c[0x0][0x208] ;  /* 0x0000820000047ab9 */ /* 0x000fe20000000a00 */
[----:B------:R-:W3:Y:S06]  /*0040*/  S2R R3, SR_CTAID.X ;  /* 0x0000000000037919 */ /* 0x000eec0000002500 */
[----:B------:R-:W4:Y:S08]  /*0050*/  LDC.64 R10, c[0x0][0x218] ;  /* 0x00008600ff0a7b82 */ /* 0x000f300000000a00 */
[----:B------:R-:W5:Y:S08]  /*0060*/  LDC.64 R6, c[0x0][0x228] ;  /* 0x00008a00ff067b82 */ /* 0x000f700000000a00 */
[----:B------:R-:W5:Y:S01]  /*0070*/  LDC.64 R16, c[0x0][0x240] ;  /* 0x00009000ff107b82 */ /* 0x000f620000000a00 */
[----:B-1----:R-:W-:-:S07]  /*0080*/  SHF.L.U32 R0, R0, 0x1, RZ ;  /* 0x0000000100007819 */ /* 0x002fce00000006ff */
[----:B------:R-:W1:Y:S01]  /*0090*/  LDC.64 R18, c[0x0][0x238] ;  /* 0x00008e00ff127b82 */ /* 0x000e620000000a00 */
[----:B------:R-:W-:-:S04]  /*00a0*/  LOP3.LUT R0, R0, 0xfe, RZ, 0xc0, !PT ;  /* 0x000000fe00007812 */ /* 0x000fc800078ec0ff */
[----:B---3--:R-:W-:-:S03]  /*00b0*/  LEA R0, R3, R0, 0x8 ;  /* 0x0000000003007211 */ /* 0x008fc600078e40ff */
[----:B------:R-:W3:Y:S02]  /*00c0*/  LDC.64 R12, c[0x0][0x220] ;  /* 0x00008800ff0c7b82 */ /* 0x000ee40000000a00 */
[----:B------:R-:W-:-:S05]  /*00d0*/  IMAD.HI R2, R0, 0x2aaaaaab, RZ ;  /* 0x2aaaaaab00027827 */ /* 0x000fca00078e02ff */
[----:B------:R-:W-:-:S04]  /*00e0*/  SHF.R.U32.HI R3, RZ, 0x1f, R2 ;  /* 0x0000001fff037819 */ /* 0x000fc80000011602 */
[----:B------:R-:W-:-:S05]  /*00f0*/  LEA.HI R3, R2, R3, RZ, 0x1c ;  /* 0x0000000302037211 */ /* 0x000fca00078fe0ff */
[----:B------:R-:W-:Y:S02]  /*0100*/  IMAD R14, R3, -0x60, R0 ;  /* 0xffffffa0030e7824 */ /* 0x000fe400078e0200 */
[----:B------:R-:W3:Y:S02]  /*0110*/  LDC.64 R2, c[0x0][0x210] ;  /* 0x00008400ff027b82 */ /* 0x000ee40000000a00 */
[----:B--2---:R-:W-:-:S06]  /*0120*/  IMAD.WIDE R4, R14, 0x4, R4 ;  /* 0x000000040e047825 */ /* 0x004fcc00078e0204 */
[----:B------:R-:W2:Y:S01]  /*0130*/  LDG.E.EL.64 R4, desc[UR4][R4.64] ;  /* 0x0000000404047981 */ /* 0x000ea2000c2e1b00 */
[----:B----4-:R-:W-:-:S04]  /*0140*/  IMAD.WIDE R10, R14, 0x4, R10 ;  /* 0x000000040e0a7825 */ /* 0x010fc800078e020a */
[C---:B-----5:R-:W-:Y:S02]  /*0150*/  IMAD.WIDE R6, R14.reuse, 0x4, R6 ;  /* 0x000000040e067825 */ /* 0x060fe400078e0206 */
[----:B------:R-:W4:Y:S02]  /*0160*/  LDG.E.EL.64 R10, desc[UR4][R10.64] ;  /* 0x000000040a0a7981 */ /* 0x000f24000c2e1b00 */
[C---:B0-----:R-:W-:Y:S02]  /*0170*/  IMAD.WIDE R16, R14.reuse, 0x4, R16 ;  /* 0x000000040e107825 */ /* 0x041fe400078e0210 */
[----:B------:R-:W5:Y:S02]  /*0180*/  LDG.E.EL.64 R6, desc[UR4][R6.64] ;  /* 0x0000000406067981 */ /* 0x000f64000c2e1b00 */
[----:B-1----:R-:W-:Y:S02]  /*0190*/  IMAD.WIDE R18, R14, 0x4, R18 ;  /* 0x000000040e127825 */ /* 0x002fe400078e0212 */
[----:B------:R-:W4:Y:S02]  /*01a0*/  LDG.E.EL.64 R16, desc[UR4][R16.64] ;  /* 0x0000000410107981 */ /* 0x000f24000c2e1b00 */
[----:B---3--:R-:W-:-:S02]  /*01b0*/  IMAD.WIDE R2, R0, 0x4, R2 ;  /* 0x0000000400027825 */ /* 0x008fc400078e0202 */
[----:B------:R-:W3:Y:S04]  /*01c0*/  LDG.E.EL.64 R14, desc[UR4][R18.64] ;  /* 0x00000004120e7981 */ /* 0x000ee8000c2e1b00 */
[----:B------:R-:W4:Y:S01]  /*01d0*/  LDG.E.64 R8, desc[UR4][R2.64] ;  /* 0x0000000402087981 */ /* 0x000f22000c1e1b00 */
[----:B------:R-:W-:-:S06]  /*01e0*/  IMAD.WIDE R12, R0, 0x4, R12 ;  /* 0x00000004000c7825 */ /* 0x000fcc00078e020c */
[----:B------:R-:W3:Y:S01]  /*01f0*/  LDG.E.64 R12, desc[UR4][R12.64] ;  /* 0x000000040c0c7981 */ /* 0x000ee2000c1e1b00 */
[----:B--2---:R-:W-:Y:S01]  /*0200*/  FADD R4, R4, 9.9999997473787516356e-06 ;  /* 0x3727c5ac04047421 */ /* 0x004fe20000000000 */
[----:B------:R-:W-:-:S03]  /*0210*/  FADD R5, R5, 9.9999997473787516356e-06 ;  /* 0x3727c5ac05057421 */ /* 0x000fc60000000000 */
[----:B------:R-:W0:Y:S08]  /*0220*/  MUFU.SQRT R20, R4 ;  /* 0x0000000400147308 */ /* 0x000e300000002000 */
[----:B------:R-:W1:Y:S01]  /*0230*/  MUFU.SQRT R21, R5 ;  /* 0x0000000500157308 */ /* 0x000e620000002000 */
[C---:B0-----:R-:W-:Y:S02]  /*0240*/  FSETP.GT.AND P0, PT, R20.reuse, 8.50705917302346158658e+37, PT ;  /* 0x7e8000001400780b */ /* 0x041fe40003f04000 */
[----:B------:R-:W-:-:S02]  /*0250*/  FSETP.GEU.AND P2, PT, R20, 1.175494350822287508e-38, PT ;  /* 0x008000001400780b */ /* 0x000fc40003f4e000 */
[C---:B-1----:R-:W-:Y:S02]  /*0260*/  FSETP.GT.AND P1, PT, R21.reuse, 8.50705917302346158658e+37, PT ;  /* 0x7e8000001500780b */ /* 0x042fe40003f24000 */
[----:B------:R-:W-:-:S07]  /*0270*/  FSETP.GEU.AND P3, PT, R21, 1.175494350822287508e-38, PT ;  /* 0x008000001500780b */ /* 0x000fce0003f6e000 */
[----:B------:R-:W-:Y:S01]  /*0280*/  @P0 FMUL R20, R20, 0.25 ;  /* 0x3e80000014140820 */ /* 0x000fe20000400000 */
[----:B------:R-:W-:-:S03]  /*0290*/  HFMA2.MMA R4, -RZ, RZ, 1.625, 0 ;  /* 0x3e800000ff047435 */ /* 0x000fc600000001ff */
[----:B------:R-:W-:Y:S01]  /*02a0*/  @!P2 FMUL R20, R20, 16777216 ;  /* 0x4b8000001414a820 */ /* 0x000fe20000400000 */
[----:B------:R-:W-:-:S04]  /*02b0*/  @P1 FMUL R21, R21, 0.25 ;  /* 0x3e80000015151820 */ /* 0x000fc80000400000 */
[----:B------:R-:W-:Y:S01]  /*02c0*/  @!P3 FMUL R21, R21, 16777216 ;  /* 0x4b8000001515b820 */ /* 0x000fe20000400000 */
[----:B------:R-:W0:Y:S01]  /*02d0*/  MUFU.RCP R20, R20 ;  /* 0x0000001400147308 */ /* 0x000e220000001000 */
[----:B------:R-:W-:-:S07]  /*02e0*/  FSEL R5, R4, 1, P0 ;  /* 0x3f80000004057808 */ /* 0x000fce0000000000 */
[----:B------:R-:W1:Y:S01]  /*02f0*/  MUFU.RCP R21, R21 ;  /* 0x0000001500157308 */ /* 0x000e620000001000 */
[----:B------:R-:W-:Y:S01]  /*0300*/  FSEL R4, R4, 1, P1 ;  /* 0x3f80000004047808 */ /* 0x000fe20000800000 */
[----:B------:R-:W-:Y:S01]  /*0310*/  @!P2 FMUL R5, R5, 16777216 ;  /* 0x4b8000000505a820 */ /* 0x000fe20000400000 */
[----:B----4-:R-:W-:Y:S01]  /*0320*/  FADD R8, R8, R10 ;  /* 0x0000000a08087221 */ /* 0x010fe20000000000 */
[----:B------:R-:W-:Y:S02]  /*0330*/  FADD R9, R9, R11 ;  /* 0x0000000b09097221 */ /* 0x000fe40000000000 */
[----:B------:R-:W-:Y:S01]  /*0340*/  @!P3 FMUL R4, R4, 16777216 ;  /* 0x4b8000000404b820 */ /* 0x000fe20000400000 */
[----:B0-----:R-:W-:Y:S01]  /*0350*/  FMUL R11, R20, R5 ;  /* 0x00000005140b7220 */ /* 0x001fe20000400000 */
[----:B-----5:R-:W-:Y:S01]  /*0360*/  FADD R6, -R6, R8 ;  /* 0x0000000806067221 */ /* 0x020fe20000000100 */
[----:B------:R-:W-:-:S03]  /*0370*/  FADD R7, -R7, R9 ;  /* 0x0000000907077221 */ /* 0x000fc60000000100 */
[----:B------:R-:W-:Y:S01]  /*0380*/  FMUL R11, R6, R11 ;  /* 0x0000000b060b7220 */ /* 0x000fe20000400000 */
[----:B-1----:R-:W-:Y:S02]  /*0390*/  FMUL R10, R21, R4 ;  /* 0x00000004150a7220 */ /* 0x002fe40000400000 */
[----:B------:R-:W0:Y:S02]  /*03a0*/  LDC.64 R4, c[0x0][0x248] ;  /* 0x00009200ff047b82 */ /* 0x000e240000000a00 */
[----:B------:R-:W-:Y:S01]  /*03b0*/  FMUL R10, R7, R10 ;  /* 0x0000000a070a7220 */ /* 0x000fe20000400000 */
[----:B---3--:R-:W-:-:S03]  /*03c0*/  FFMA R11, R14, R11, R16 ;  /* 0x0000000b0e0b7223 */ /* 0x008fc60000000010 */
[----:B------:R-:W-:Y:S02]  /*03d0*/  FFMA R10, R15, R10, R17 ;  /* 0x0000000a0f0a7223 */ /* 0x000fe40000000011 */
[----:B------:R-:W-:-:S03]  /*03e0*/  FSETP.GEU.AND P0, PT, R11, RZ, PT ;  /* 0x000000ff0b00720b */ /* 0x000fc60003f0e000 */
[C---:B------:R-:W-:Y:S02]  /*03f0*/  FSETP.GEU.AND P1, PT, R10.reuse, RZ, PT ;  /* 0x000000ff0a00720b */ /* 0x040fe40003f2e000 */
[----:B------:R-:W-:Y:S02]  /*0400*/  FSEL R11, R11, RZ, P0 ;  /* 0x000000ff0b0b7208 */ /* 0x000fe40000000000 */
[----:B------:R-:W-:Y:S02]  /*0410*/  FSEL R10, R10, RZ, P1 ;  /* 0x000000ff0a0a7208 */ /* 0x000fe40000800000 */
[----:B------:R-:W-:Y:S01]  /*0420*/  FSETP.GEU.AND P0, PT, R11, -R12, PT ;  /* 0x8000000c0b00720b */ /* 0x000fe20003f0e000 */
[----:B------:R-:W-:Y:S01]  /*0430*/  FADD R11, R12, R11 ;  /* 0x0000000b0c0b7221 */ /* 0x000fe20000000000 */
[----:B------:R-:W-:Y:S01]  /*0440*/  FSETP.GEU.AND P1, PT, R10, -R13, PT ;  /* 0x8000000d0a00720b */ /* 0x000fe20003f2e000 */
[----:B------:R-:W-:-:S03]  /*0450*/  FADD R6, R13, R10 ;  /* 0x0000000a0d067221 */ /* 0x000fc60000000000 */
[----:B------:R-:W-:Y:S01]  /*0460*/  FSEL R10, R11, RZ, P0 ;  /* 0x000000ff0b0a7208 */ /* 0x000fe20000000000 */
[----:B0-----:R-:W-:Y:S01]  /*0470*/  IMAD.WIDE R4, R0, 0x4, R4 ;  /* 0x0000000400047825 */ /* 0x001fe200078e0204 */
[----:B------:R-:W-:Y:S01]  /*0480*/  FSEL R11, R6, RZ, P1 ;  /* 0x000000ff060b7208 */ /* 0x000fe20000800000 */
[----:B------:R-:W-:Y:S04]  /*0490*/  STG.E.64 desc[UR4][R2.64], R8 ;  /* 0x0000000802007986 */ /* 0x000fe8000c101b04 */
[----:B------:R-:W-:Y:S01]  /*04a0*/  STG.E.64 desc[UR4][R4.64], R10 ;  /* 0x0000000a04007986 */ /* 0x000fe2000c101b04 */
[----:B------:R-:W-:Y:S05]  /*04b0*/  EXIT ;  /* 0x000000000000794d */ /* 0x000fea0003800000 */
.L_x_0:
[----:B------:R-:W-:-:S00]  /*04c0*/  BRA `(.L_x_0) ;  /* 0xfffffffc00fc7947 */ /* 0x000fc0000383ffff */
[----:B------:R-:W-:-:S00]  /*04d0*/  NOP ;  /* 0x0000000000007918 */ /* 0x000fc00000000000 */
        /* <DEDUP_REMOVED lines=10> */
.L_x_1:


//--------------------- .nv.global.init           --------------------------
	.section	.nv.global.init,"aw",@progbits
.nv.global.init:
	.type		_$_str,@object
	.size		_$_str,(_$_str_$_2 - _$_str)
_$_str:
        /*0000*/ 	.byte	0x5f, 0x5f, 0x43, 0x55, 0x44, 0x41, 0x5f, 0x46, 0x54, 0x5a, 0x00
	.type		_$_str_$_2,@object
	.size		_$_str_$_2,(.L_1 - _$_str_$_2)
_$_str_$_2:
        /*000b*/ 	.byte	0x5f, 0x5f, 0x43, 0x55, 0x44, 0x41, 0x5f, 0x50, 0x52, 0x45, 0x43, 0x5f, 0x53, 0x51, 0x52, 0x54
        /*001b*/ 	.byte	0x00
.L_1:


//--------------------- .nv.constant0.triton_poi_fused__native_batch_norm_legit_no_training_add_convolution_relu_15 --------------------------
	.section	.nv.constant0.triton_poi_fused__native_batch_norm_legit_no_training_add_convolution_relu_15,"a",@progbits
	.sectionflags	@""
	.align	4
.nv.constant0.triton_poi_fused__native_batch_norm_legit_no_training_add_convolution_relu_15:
	.zero		596
